//
// Generated by NVIDIA NVVM Compiler
//
// Compiler Build ID: CL-36424714
// Cuda compilation tools, release 13.0, V13.0.88
// Based on NVVM 20.0.0
//

.version 9.0
.target sm_100
.address_size 64

	// .globl	_Z16transposedMatrixiPiS_

.visible .entry _Z16transposedMatrixiPiS_(
	.param .u32 _Z16transposedMatrixiPiS__param_0,
	.param .u64 .ptr .align 1 _Z16transposedMatrixiPiS__param_1,
	.param .u64 .ptr .align 1 _Z16transposedMatrixiPiS__param_2
)
{
	.reg .pred 	%p<10>;
	.reg .b32 	%r<91>;
	.reg .b64 	%rd<50>;

	ld.param.u32 	%r39, [_Z16transposedMatrixiPiS__param_0];
	ld.param.u64 	%rd4, [_Z16transposedMatrixiPiS__param_1];
	ld.param.u64 	%rd5, [_Z16transposedMatrixiPiS__param_2];
	cvta.to.global.u64 	%rd1, %rd5;
	cvta.to.global.u64 	%rd2, %rd4;
	mov.u32 	%r1, %ctaid.x;
	mov.u32 	%r2, %tid.x;
	mad.lo.s32 	%r3, %r39, %r1, %r2;
	mov.u32 	%r4, %ctaid.y;
	mul.lo.s32 	%r5, %r39, %r4;
	mov.u32 	%r6, %tid.y;
	add.s32 	%r7, %r5, %r6;
	mov.u32 	%r8, %nctaid.x;
	mul.lo.s32 	%r9, %r39, %r8;
	setp.lt.s32 	%p1, %r39, 1;
	@%p1 bra 	$L__BB0_13;
	mul.lo.s32 	%r10, %r3, %r9;
	and.b32  	%r11, %r39, 15;
	setp.lt.u32 	%p2, %r39, 16;
	mov.b32 	%r86, 0;
	@%p2 bra 	$L__BB0_4;
	and.b32  	%r86, %r39, 2147483632;
	neg.s32 	%r84, %r86;
	mad.lo.s32 	%r41, %r8, %r7, %r1;
	mad.lo.s32 	%r83, %r39, %r41, %r2;
	shl.b32 	%r15, %r9, 4;
	add.s64 	%rd3, %rd1, 32;
	mad.lo.s32 	%r42, %r8, %r3, %r4;
	mad.lo.s32 	%r82, %r39, %r42, %r6;
	mul.wide.s32 	%rd10, %r9, 4;
$L__BB0_3:
	.pragma "nounroll";
	mul.wide.s32 	%rd6, %r82, 4;
	add.s64 	%rd7, %rd3, %rd6;
	mul.wide.s32 	%rd8, %r83, 4;
	add.s64 	%rd9, %rd2, %rd8;
	ld.global.u32 	%r43, [%rd9];
	st.global.u32 	[%rd7+-32], %r43;
	add.s64 	%rd11, %rd9, %rd10;
	ld.global.u32 	%r44, [%rd11];
	st.global.u32 	[%rd7+-28], %r44;
	add.s64 	%rd12, %rd11, %rd10;
	ld.global.u32 	%r45, [%rd12];
	st.global.u32 	[%rd7+-24], %r45;
	add.s64 	%rd13, %rd12, %rd10;
	ld.global.u32 	%r46, [%rd13];
	st.global.u32 	[%rd7+-20], %r46;
	add.s64 	%rd14, %rd13, %rd10;
	ld.global.u32 	%r47, [%rd14];
	st.global.u32 	[%rd7+-16], %r47;
	add.s64 	%rd15, %rd14, %rd10;
	ld.global.u32 	%r48, [%rd15];
	st.global.u32 	[%rd7+-12], %r48;
	add.s64 	%rd16, %rd15, %rd10;
	ld.global.u32 	%r49, [%rd16];
	st.global.u32 	[%rd7+-8], %r49;
	add.s64 	%rd17, %rd16, %rd10;
	ld.global.u32 	%r50, [%rd17];
	st.global.u32 	[%rd7+-4], %r50;
	add.s64 	%rd18, %rd17, %rd10;
	ld.global.u32 	%r51, [%rd18];
	st.global.u32 	[%rd7], %r51;
	add.s64 	%rd19, %rd18, %rd10;
	ld.global.u32 	%r52, [%rd19];
	st.global.u32 	[%rd7+4], %r52;
	add.s64 	%rd20, %rd19, %rd10;
	ld.global.u32 	%r53, [%rd20];
	st.global.u32 	[%rd7+8], %r53;
	add.s64 	%rd21, %rd20, %rd10;
	ld.global.u32 	%r54, [%rd21];
	st.global.u32 	[%rd7+12], %r54;
	add.s64 	%rd22, %rd21, %rd10;
	ld.global.u32 	%r55, [%rd22];
	st.global.u32 	[%rd7+16], %r55;
	add.s64 	%rd23, %rd22, %rd10;
	ld.global.u32 	%r56, [%rd23];
	st.global.u32 	[%rd7+20], %r56;
	add.s64 	%rd24, %rd23, %rd10;
	ld.global.u32 	%r57, [%rd24];
	st.global.u32 	[%rd7+24], %r57;
	add.s64 	%rd25, %rd24, %rd10;
	ld.global.u32 	%r58, [%rd25];
	st.global.u32 	[%rd7+28], %r58;
	add.s32 	%r84, %r84, 16;
	add.s32 	%r83, %r83, %r15;
	add.s32 	%r82, %r82, 16;
	setp.ne.s32 	%p3, %r84, 0;
	@%p3 bra 	$L__BB0_3;
$L__BB0_4:
	setp.eq.s32 	%p4, %r11, 0;
	@%p4 bra 	$L__BB0_13;
	and.b32  	%r24, %r39, 7;
	setp.lt.u32 	%p5, %r11, 8;
	@%p5 bra 	$L__BB0_7;
	add.s32 	%r59, %r7, %r86;
	mad.lo.s32 	%r60, %r59, %r9, %r3;
	mul.wide.s32 	%rd26, %r60, 4;
	add.s64 	%rd27, %rd2, %rd26;
	ld.global.u32 	%r61, [%rd27];
	add.s32 	%r62, %r59, %r10;
	mul.wide.s32 	%rd28, %r62, 4;
	add.s64 	%rd29, %rd1, %rd28;
	st.global.u32 	[%rd29], %r61;
	mul.wide.s32 	%rd30, %r9, 4;
	add.s64 	%rd31, %rd27, %rd30;
	ld.global.u32 	%r63, [%rd31];
	st.global.u32 	[%rd29+4], %r63;
	add.s64 	%rd32, %rd31, %rd30;
	ld.global.u32 	%r64, [%rd32];
	st.global.u32 	[%rd29+8], %r64;
	add.s64 	%rd33, %rd32, %rd30;
	ld.global.u32 	%r65, [%rd33];
	st.global.u32 	[%rd29+12], %r65;
	add.s64 	%rd34, %rd33, %rd30;
	ld.global.u32 	%r66, [%rd34];
	st.global.u32 	[%rd29+16], %r66;
	add.s64 	%rd35, %rd34, %rd30;
	ld.global.u32 	%r67, [%rd35];
	st.global.u32 	[%rd29+20], %r67;
	add.s64 	%rd36, %rd35, %rd30;
	ld.global.u32 	%r68, [%rd36];
	st.global.u32 	[%rd29+24], %r68;
	add.s64 	%rd37, %rd36, %rd30;
	ld.global.u32 	%r69, [%rd37];
	st.global.u32 	[%rd29+28], %r69;
	add.s32 	%r86, %r86, 8;
$L__BB0_7:
	setp.eq.s32 	%p6, %r24, 0;
	@%p6 bra 	$L__BB0_13;
	and.b32  	%r27, %r39, 3;
	setp.lt.u32 	%p7, %r24, 4;
	@%p7 bra 	$L__BB0_10;
	add.s32 	%r70, %r7, %r86;
	mad.lo.s32 	%r71, %r70, %r9, %r3;
	mul.wide.s32 	%rd38, %r71, 4;
	add.s64 	%rd39, %rd2, %rd38;
	ld.global.u32 	%r72, [%rd39];
	add.s32 	%r73, %r70, %r10;
	mul.wide.s32 	%rd40, %r73, 4;
	add.s64 	%rd41, %rd1, %rd40;
	st.global.u32 	[%rd41], %r72;
	mul.wide.s32 	%rd42, %r9, 4;
	add.s64 	%rd43, %rd39, %rd42;
	ld.global.u32 	%r74, [%rd43];
	st.global.u32 	[%rd41+4], %r74;
	add.s64 	%rd44, %rd43, %rd42;
	ld.global.u32 	%r75, [%rd44];
	st.global.u32 	[%rd41+8], %r75;
	add.s64 	%rd45, %rd44, %rd42;
	ld.global.u32 	%r76, [%rd45];
	st.global.u32 	[%rd41+12], %r76;
	add.s32 	%r86, %r86, 4;
$L__BB0_10:
	setp.eq.s32 	%p8, %r27, 0;
	@%p8 bra 	$L__BB0_13;
	add.s32 	%r77, %r6, %r86;
	mad.lo.s32 	%r78, %r8, %r3, %r4;
	mad.lo.s32 	%r90, %r39, %r78, %r77;
	add.s32 	%r79, %r77, %r5;
	mad.lo.s32 	%r80, %r8, %r79, %r1;
	mad.lo.s32 	%r89, %r39, %r80, %r2;
	neg.s32 	%r88, %r27;
$L__BB0_12:
	.pragma "nounroll";
	mul.wide.s32 	%rd46, %r90, 4;
	add.s64 	%rd47, %rd1, %rd46;
	mul.wide.s32 	%rd48, %r89, 4;
	add.s64 	%rd49, %rd2, %rd48;
	ld.global.u32 	%r81, [%rd49];
	st.global.u32 	[%rd47], %r81;
	add.s32 	%r90, %r90, 1;
	add.s32 	%r89, %r89, %r9;
	add.s32 	%r88, %r88, 1;
	setp.ne.s32 	%p9, %r88, 0;
	@%p9 bra 	$L__BB0_12;
$L__BB0_13:
	ret;

}


// ===== COMPILED SASS (sm_100) =====

	.target	sm_100

	.elftype	@"ET_EXEC"


//--------------------- .note.nv.tkinfo           --------------------------
	.section	.note.nv.tkinfo,"",@"SHT_NOTE"
	.sectionflags	@"SHF_NOTE_NV_TKINFO"
	.tkinfo
        /*0018*/ 	.word	0x00000002
        /*0030*/ 	.string	""
        /*0030*/ 	.string	"ptxas"
        /*0030*/ 	.string	"Cuda compilation tools, release 13.0, V13.0.88"
        /*0030*/ 	.string	"Build cuda_13.0.r13.0/compiler.36424714_0"
        /*0030*/ 	.string	"-arch sm_100 -m 64 "



//--------------------- .note.nv.cuinfo           --------------------------
	.section	.note.nv.cuinfo,"",@"SHT_NOTE"
	.sectionflags	@"SHF_NOTE_NV_CUINFO"
        /*0018*/ 	.short	0x0002
        /*001a*/ 	.short	0x0064
        /*001c*/ 	.short	0x0082
	.zero		2


//--------------------- .nv.info                  --------------------------
	.section	.nv.info,"",@"SHT_CUDA_INFO"
	.align	4


	//----- nvinfo : EIATTR_REGCOUNT
	.align		4
        /*0000*/ 	.byte	0x04, 0x2f
        /*0002*/ 	.short	(.L_1 - .L_0)
	.align		4
.L_0:
        /*0004*/ 	.word	index@(_Z16transposedMatrixiPiS_)
        /*0008*/ 	.word	0x00000020


	//----- nvinfo : EIATTR_FRAME_SIZE
	.align		4
.L_1:
        /*000c*/ 	.byte	0x04, 0x11
        /*000e*/ 	.short	(.L_3 - .L_2)
	.align		4
.L_2:
        /*0010*/ 	.word	index@(_Z16transposedMatrixiPiS_)
        /*0014*/ 	.word	0x00000000


	//----- nvinfo : EIATTR_MIN_STACK_SIZE
	.align		4
.L_3:
        /*0018*/ 	.byte	0x04, 0x12
        /*001a*/ 	.short	(.L_5 - .L_4)
	.align		4
.L_4:
        /*001c*/ 	.word	index@(_Z16transposedMatrixiPiS_)
        /*0020*/ 	.word	0x00000000
.L_5:


//--------------------- .nv.compat                --------------------------
	.section	.nv.compat,"",@"SHT_CUDA_COMPAT_INFO"
	.align	4
        /*0000*/ 	.byte	0x02, 0x09, 0x00, 0x00, 0x02, 0x02, 0x01, 0x00, 0x02, 0x05, 0x05, 0x00, 0x03, 0x07, 0x01, 0x01
        /*0010*/ 	.byte	0x02, 0x03, 0x00, 0x00, 0x02, 0x06, 0x01, 0x00, 0x04, 0x0b, 0x08, 0x00, 0x09, 0x00, 0x00, 0x00
        /*0020*/ 	.byte	0x00, 0x00, 0x00, 0x00


//--------------------- .nv.info._Z16transposedMatrixiPiS_ --------------------------
	.section	.nv.info._Z16transposedMatrixiPiS_,"",@"SHT_CUDA_INFO"
	.sectionflags	@""
	.align	4


	//----- nvinfo : EIATTR_CUDA_API_VERSION
	.align		4
        /*0000*/ 	.byte	0x04, 0x37
        /*0002*/ 	.short	(.L_7 - .L_6)
.L_6:
        /*0004*/ 	.word	0x00000082


	//----- nvinfo : EIATTR_KPARAM_INFO
	.align		4
.L_7:
        /*0008*/ 	.byte	0x04, 0x17
        /*000a*/ 	.short	(.L_9 - .L_8)
.L_8:
        /*000c*/ 	.word	0x00000000
        /*0010*/ 	.short	0x0002
        /*0012*/ 	.short	0x0010
        /*0014*/ 	.byte	0x00, 0xf5, 0x21, 0x00


	//----- nvinfo : EIATTR_KPARAM_INFO
	.align		4
.L_9:
        /*0018*/ 	.byte	0x04, 0x17
        /*001a*/ 	.short	(.L_11 - .L_10)
.L_10:
        /*001c*/ 	.word	0x00000000
        /*0020*/ 	.short	0x0001
        /*0022*/ 	.short	0x0008
        /*0024*/ 	.byte	0x00, 0xf5, 0x21, 0x00


	//----- nvinfo : EIATTR_KPARAM_INFO
	.align		4
.L_11:
        /*0028*/ 	.byte	0x04, 0x17
        /*002a*/ 	.short	(.L_13 - .L_12)
.L_12:
        /*002c*/ 	.word	0x00000000
        /*0030*/ 	.short	0x0000
        /*0032*/ 	.short	0x0000
        /*0034*/ 	.byte	0x00, 0xf0, 0x11, 0x00


	//----- nvinfo : EIATTR_SPARSE_MMA_MASK
	.align		4
.L_13:
        /*0038*/ 	.byte	0x03, 0x50
        /*003a*/ 	.short	0x0000


	//----- nvinfo : EIATTR_MAXREG_COUNT
	.align		4
        /*003c*/ 	.byte	0x03, 0x1b
        /*003e*/ 	.short	0x00ff


	//----- nvinfo : EIATTR_MERCURY_ISA_VERSION
	.align		4
        /*0040*/ 	.byte	0x03, 0x5f
        /*0042*/ 	.short	0x0101


	//----- nvinfo : EIATTR_VRC_CTA_INIT_COUNT
	.align		4
        /*0044*/ 	.byte	0x02, 0x4a
	.zero		1
	.zero		1


	//----- nvinfo : EIATTR_EXIT_INSTR_OFFSETS
	.align		4
        /*0048*/ 	.byte	0x04, 0x1c
        /*004a*/ 	.short	(.L_15 - .L_14)


	//   ....[0]....
.L_14:
        /*004c*/ 	.word	0x00000030


	//   ....[1]....
        /*0050*/ 	.word	0x00000540


	//   ....[2]....
        /*0054*/ 	.word	0x00000790


	//   ....[3]....
        /*0058*/ 	.word	0x00000910


	//   ....[4]....
        /*005c*/ 	.word	0x00000a40


	//----- nvinfo : EIATTR_CBANK_PARAM_SIZE
	.align		4
.L_15:
        /*0060*/ 	.byte	0x03, 0x19
        /*0062*/ 	.short	0x0018


	//----- nvinfo : EIATTR_PARAM_CBANK
	.align		4
        /*0064*/ 	.byte	0x04, 0x0a
        /*0066*/ 	.short	(.L_17 - .L_16)
	.align		4
.L_16:
        /*0068*/ 	.word	index@(.nv.constant0._Z16transposedMatrixiPiS_)
        /*006c*/ 	.short	0x0380
        /*006e*/ 	.short	0x0018


	//----- nvinfo : EIATTR_SW_WAR
	.align		4
.L_17:
        /*0070*/ 	.byte	0x04, 0x36
        /*0072*/ 	.short	(.L_19 - .L_18)
.L_18:
        /*0074*/ 	.word	0x00000008
.L_19:


//--------------------- .nv.callgraph             --------------------------
	.section	.nv.callgraph,"",@"SHT_CUDA_CALLGRAPH"
	.align	4
	.sectionentsize	8
	.align		4
        /*0000*/ 	.word	0x00000000
	.align		4
        /*0004*/ 	.word	0xffffffff
	.align		4
        /*0008*/ 	.word	0x00000000
	.align		4
        /*000c*/ 	.word	0xfffffffe
	.align		4
        /*0010*/ 	.word	0x00000000
	.align		4
        /*0014*/ 	.word	0xfffffffd
	.align		4
        /*0018*/ 	.word	0x00000000
	.align		4
        /*001c*/ 	.word	0xfffffffc


//--------------------- .text._Z16transposedMatrixiPiS_ --------------------------
	.section	.text._Z16transposedMatrixiPiS_,"ax",@progbits
	.align	128
        .global         _Z16transposedMatrixiPiS_
        .type           _Z16transposedMatrixiPiS_,@function
        .size           _Z16transposedMatrixiPiS_,(.L_x_6 - _Z16transposedMatrixiPiS_)
        .other          _Z16transposedMatrixiPiS_,@"STO_CUDA_ENTRY STV_DEFAULT"
_Z16transposedMatrixiPiS_:
.text._Z16transposedMatrixiPiS_:
[----:B------:R-:W-:Y:S08]  /*0000*/  LDC R1, c[0x0][0x37c] ;  /* 0x0000df00ff017b82 */ /* 0x000ff00000000800 */
[----:B------:R-:W0:Y:S02]  /*0010*/  LDC R0, c[0x0][0x380] ;  /* 0x0000e000ff007b82 */ /* 0x000e240000000800 */
[----:B0-----:R-:W-:-:S13]  /*0020*/  ISETP.GE.AND P0, PT, R0, 0x1, PT ;  /* 0x000000010000780c */ /* 0x001fda0003f06270 */
[----:B------:R-:W-:Y:S05]  /*0030*/  @!P0 EXIT ;  /* 0x000000000000894d */ /* 0x000fea0003800000 */
[----:B------:R-:W0:Y:S01]  /*0040*/  S2R R3, SR_CTAID.X ;  /* 0x0000000000037919 */ /* 0x000e220000002500 */
[----:B------:R-:W1:Y:S01]  /*0050*/  LDCU UR6, c[0x0][0x370] ;  /* 0x00006e00ff0677ac */ /* 0x000e620008000800 */
[C---:B------:R-:W-:Y:S01]  /*0060*/  ISETP.GE.U32.AND P1, PT, R0.reuse, 0x10, PT ;  /* 0x000000100000780c */ /* 0x040fe20003f26070 */
[----:B------:R-:W-:Y:S01]  /*0070*/  HFMA2 R6, -RZ, RZ, 0, 0 ;  /* 0x00000000ff067431 */ /* 0x000fe200000001ff */
[----:B------:R-:W0:Y:S01]  /*0080*/  S2R R5, SR_TID.X ;  /* 0x0000000000057919 */ /* 0x000e220000002100 */
[----:B------:R-:W-:Y:S01]  /*0090*/  LOP3.LUT R2, R0, 0xf, RZ, 0xc0, !PT ;  /* 0x0000000f00027812 */ /* 0x000fe200078ec0ff */
[----:B------:R-:W2:Y:S01]  /*00a0*/  LDCU.64 UR8, c[0x0][0x358] ;  /* 0x00006b00ff0877ac */ /* 0x000ea20008000a00 */
[----:B------:R-:W3:Y:S02]  /*00b0*/  S2R R7, SR_CTAID.Y ;  /* 0x0000000000077919 */ /* 0x000ee40000002600 */
[----:B------:R-:W-:Y:S01]  /*00c0*/  ISETP.NE.AND P0, PT, R2, RZ, PT ;  /* 0x000000ff0200720c */ /* 0x000fe20003f05270 */
[----:B------:R-:W3:Y:S01]  /*00d0*/  S2R R9, SR_TID.Y ;  /* 0x0000000000097919 */ /* 0x000ee20000002200 */
[----:B-1----:R-:W-:-:S02]  /*00e0*/  IMAD R4, R0, UR6, RZ ;  /* 0x0000000600047c24 */ /* 0x002fc4000f8e02ff */
[-C--:B0-----:R-:W-:Y:S02]  /*00f0*/  IMAD R11, R3, R0.reuse, R5 ;  /* 0x00000000030b7224 */ /* 0x081fe400078e0205 */
[----:B---3--:R-:W-:Y:S01]  /*0100*/  IMAD R13, R7, R0, R9 ;  /* 0x00000000070d7224 */ /* 0x008fe200078e0209 */
[----:B--2---:R-:W-:Y:S06]  /*0110*/  @!P1 BRA `(.L_x_0) ;  /* 0x0000000400089947 */ /* 0x004fec0003800000 */
[----:B------:R-:W0:Y:S01]  /*0120*/  LDCU.64 UR4, c[0x0][0x390] ;  /* 0x00007200ff0477ac */ /* 0x000e220008000a00 */
[----:B------:R-:W-:Y:S01]  /*0130*/  IMAD R15, R13, UR6, R3 ;  /* 0x000000060d0f7c24 */ /* 0x000fe2000f8e0203 */
[----:B------:R-:W-:Y:S01]  /*0140*/  LOP3.LUT R6, R0, 0x7ffffff0, RZ, 0xc0, !PT ;  /* 0x7ffffff000067812 */ /* 0x000fe200078ec0ff */
[----:B------:R-:W-:Y:S02]  /*0150*/  IMAD R8, R11, UR6, R7 ;  /* 0x000000060b087c24 */ /* 0x000fe4000f8e0207 */
[-C--:B------:R-:W-:Y:S01]  /*0160*/  IMAD R15, R15, R0.reuse, R5 ;  /* 0x000000000f0f7224 */ /* 0x080fe200078e0205 */
[----:B------:R-:W-:Y:S01]  /*0170*/  IADD3 R10, PT, PT, -R6, RZ, RZ ;  /* 0x000000ff060a7210 */ /* 0x000fe20007ffe1ff */
[----:B------:R-:W-:Y:S01]  /*0180*/  IMAD R8, R8, R0, R9 ;  /* 0x0000000008087224 */ /* 0x000fe200078e0209 */
[----:B0-----:R-:W-:-:S04]  /*0190*/  UIADD3 UR4, UP0, UPT, UR4, 0x20, URZ ;  /* 0x0000002004047890 */ /* 0x001fc8000ff1e0ff */
[----:B------:R-:W-:-:S12]  /*01a0*/  UIADD3.X UR5, UPT, UPT, URZ, UR5, URZ, UP0, !UPT ;  /* 0x00000005ff057290 */ /* 0x000fd800087fe4ff */
.L_x_1:
[----:B-1----:R-:W0:Y:S02]  /*01b0*/  LDC.64 R16, c[0x0][0x388] ;  /* 0x0000e200ff107b82 */ /* 0x002e240000000a00 */
[----:B0-----:R-:W-:-:S05]  /*01c0*/  IMAD.WIDE R16, R15, 0x4, R16 ;  /* 0x000000040f107825 */ /* 0x001fca00078e0210 */
[----:B------:R-:W2:Y:S01]  /*01d0*/  LDG.E R27, desc[UR8][R16.64] ;  /* 0x00000008101b7981 */ /* 0x000ea2000c1e1900 */
[----:B------:R-:W-:Y:S01]  /*01e0*/  MOV R18, UR4 ;  /* 0x0000000400127c02 */ /* 0x000fe20008000f00 */
[----:B------:R-:W-:Y:S01]  /*01f0*/  IMAD.WIDE R28, R4, 0x4, R16 ;  /* 0x00000004041c7825 */ /* 0x000fe200078e0210 */
[----:B------:R-:W-:-:S03]  /*0200*/  MOV R19, UR5 ;  /* 0x0000000500137c02 */ /* 0x000fc60008000f00 */
[----:B------:R-:W-:-:S05]  /*0210*/  IMAD.WIDE R18, R8, 0x4, R18 ;  /* 0x0000000408127825 */ /* 0x000fca00078e0212 */
[----:B--2---:R0:W-:Y:S04]  /*0220*/  STG.E desc[UR8][R18.64+-0x20], R27 ;  /* 0xffffe01b12007986 */ /* 0x0041e8000c101908 */
[----:B------:R-:W2:Y:S01]  /*0230*/  LDG.E R12, desc[UR8][R28.64] ;  /* 0x000000081c0c7981 */ /* 0x000ea2000c1e1900 */
[----:B------:R-:W-:-:S03]  /*0240*/  IMAD.WIDE R20, R4, 0x4, R28 ;  /* 0x0000000404147825 */ /* 0x000fc600078e021c */
[----:B--2---:R-:W-:Y:S04]  /*0250*/  STG.E desc[UR8][R18.64+-0x1c], R12 ;  /* 0xffffe40c12007986 */ /* 0x004fe8000c101908 */
[----:B------:R-:W2:Y:S01]  /*0260*/  LDG.E R14, desc[UR8][R20.64] ;  /* 0x00000008140e7981 */ /* 0x000ea2000c1e1900 */
[----:B------:R-:W-:-:S03]  /*0270*/  IMAD.WIDE R22, R4, 0x4, R20 ;  /* 0x0000000404167825 */ /* 0x000fc600078e0214 */
[----:B--2---:R-:W-:Y:S04]  /*0280*/  STG.E desc[UR8][R18.64+-0x18], R14 ;  /* 0xffffe80e12007986 */ /* 0x004fe8000c101908 */
[----:B------:R-:W2:Y:S01]  /*0290*/  LDG.E R29, desc[UR8][R22.64] ;  /* 0x00000008161d7981 */ /* 0x000ea2000c1e1900 */
[----:B------:R-:W-:-:S03]  /*02a0*/  IMAD.WIDE R24, R4, 0x4, R22 ;  /* 0x0000000404187825 */ /* 0x000fc600078e0216 */
[----:B--2---:R-:W-:Y:S04]  /*02b0*/  STG.E desc[UR8][R18.64+-0x14], R29 ;  /* 0xffffec1d12007986 */ /* 0x004fe8000c101908 */
[----:B------:R-:W2:Y:S01]  /*02c0*/  LDG.E R17, desc[UR8][R24.64] ;  /* 0x0000000818117981 */ /* 0x000ea2000c1e1900 */
[----:B0-----:R-:W-:-:S03]  /*02d0*/  IMAD.WIDE R26, R4, 0x4, R24 ;  /* 0x00000004041a7825 */ /* 0x001fc600078e0218 */
[----:B--2---:R0:W-:Y:S04]  /*02e0*/  STG.E desc[UR8][R18.64+-0x10], R17 ;  /* 0xfffff01112007986 */ /* 0x0041e8000c101908 */
[----:B------:R-:W2:Y:S01]  /*02f0*/  LDG.E R28, desc[UR8][R26.64] ;  /* 0x000000081a1c7981 */ /* 0x000ea2000c1e1900 */
[----:B0-----:R-:W-:-:S03]  /*0300*/  IMAD.WIDE R16, R4, 0x4, R26 ;  /* 0x0000000404107825 */ /* 0x001fc600078e021a */
        /* <DEDUP_REMOVED lines=9> */
[----:B--2---:R0:W-:Y:S04]  /*03a0*/  STG.E desc[UR8][R18.64], R29 ;  /* 0x0000001d12007986 */ /* 0x0041e8000c101908 */
[----:B0-----:R-:W2:Y:S01]  /*03b0*/  LDG.E R29, desc[UR8][R24.64] ;  /* 0x00000008181d7981 */ /* 0x001ea2000c1e1900 */
[----:B------:R-:W-:-:S03]  /*03c0*/  IMAD.WIDE R26, R4, 0x4, R24 ;  /* 0x00000004041a7825 */ /* 0x000fc600078e0218 */
[----:B--2---:R0:W-:Y:S04]  /*03d0*/  STG.E desc[UR8][R18.64+0x4], R29 ;  /* 0x0000041d12007986 */ /* 0x0041e8000c101908 */
[----:B------:R-:W2:Y:S01]  /*03e0*/  LDG.E R28, desc[UR8][R26.64] ;  /* 0x000000081a1c7981 */ /* 0x000ea2000c1e1900 */
        /* <DEDUP_REMOVED lines=11> */
[----:B0-----:R-:W2:Y:S01]  /*04a0*/  LDG.E R29, desc[UR8][R24.64] ;  /* 0x00000008181d7981 */ /* 0x001ea2000c1e1900 */
[----:B------:R-:W-:Y:S01]  /*04b0*/  IMAD.WIDE R26, R4, 0x4, R24 ;  /* 0x00000004041a7825 */ /* 0x000fe200078e0218 */
[----:B------:R-:W-:-:S04]  /*04c0*/  IADD3 R10, PT, PT, R10, 0x10, RZ ;  /* 0x000000100a0a7810 */ /* 0x000fc80007ffe0ff */
[----:B------:R-:W-:Y:S01]  /*04d0*/  ISETP.NE.AND P1, PT, R10, RZ, PT ;  /* 0x000000ff0a00720c */ /* 0x000fe20003f25270 */
[----:B--2---:R1:W-:Y:S04]  /*04e0*/  STG.E desc[UR8][R18.64+0x18], R29 ;  /* 0x0000181d12007986 */ /* 0x0043e8000c101908 */
[----:B------:R-:W2:Y:S01]  /*04f0*/  LDG.E R27, desc[UR8][R26.64] ;  /* 0x000000081a1b7981 */ /* 0x000ea2000c1e1900 */
[----:B------:R-:W-:Y:S02]  /*0500*/  LEA R15, R4, R15, 0x4 ;  /* 0x0000000f040f7211 */ /* 0x000fe400078e20ff */
[----:B------:R-:W-:Y:S01]  /*0510*/  IADD3 R8, PT, PT, R8, 0x10, RZ ;  /* 0x0000001008087810 */ /* 0x000fe20007ffe0ff */
[----:B--2---:R1:W-:Y:S04]  /*0520*/  STG.E desc[UR8][R18.64+0x1c], R27 ;  /* 0x00001c1b12007986 */ /* 0x0043e8000c101908 */
[----:B------:R-:W-:Y:S05]  /*0530*/  @P1 BRA `(.L_x_1) ;  /* 0xfffffffc001c1947 */ /* 0x000fea000383ffff */
.L_x_0:
[----:B------:R-:W-:Y:S05]  /*0540*/  @!P0 EXIT ;  /* 0x000000000000894d */ /* 0x000fea0003800000 */
[----:B------:R-:W-:Y:S01]  /*0550*/  ISETP.GE.U32.AND P0, PT, R2, 0x8, PT ;  /* 0x000000080200780c */ /* 0x000fe20003f06070 */
[----:B------:R-:W-:Y:S01]  /*0560*/  IMAD R2, R11, R4, RZ ;  /* 0x000000040b027224 */ /* 0x000fe200078e02ff */
[----:B------:R-:W-:-:S04]  /*0570*/  LOP3.LUT R10, R0, 0x7, RZ, 0xc0, !PT ;  /* 0x00000007000a7812 */ /* 0x000fc800078ec0ff */
[----:B------:R-:W-:-:S07]  /*0580*/  ISETP.NE.AND P1, PT, R10, RZ, PT ;  /* 0x000000ff0a00720c */ /* 0x000fce0003f25270 */
[----:B------:R-:W-:Y:S06]  /*0590*/  @!P0 BRA `(.L_x_2) ;  /* 0x00000000007c8947 */ /* 0x000fec0003800000 */
[----:B-1----:R-:W0:Y:S01]  /*05a0*/  LDC.64 R16, c[0x0][0x388] ;  /* 0x0000e200ff107b82 */ /* 0x002e220000000a00 */
[----:B------:R-:W-:-:S05]  /*05b0*/  IADD3 R19, PT, PT, R13, R6, RZ ;  /* 0x000000060d137210 */ /* 0x000fca0007ffe0ff */
[----:B------:R-:W-:-:S04]  /*05c0*/  IMAD R15, R4, R19, R11 ;  /* 0x00000013040f7224 */ /* 0x000fc800078e020b */
[----:B0-----:R-:W-:Y:S02]  /*05d0*/  IMAD.WIDE R16, R15, 0x4, R16 ;  /* 0x000000040f107825 */ /* 0x001fe400078e0210 */
[----:B------:R-:W0:Y:S03]  /*05e0*/  LDC.64 R14, c[0x0][0x390] ;  /* 0x0000e400ff0e7b82 */ /* 0x000e260000000a00 */
[----:B------:R-:W2:Y:S01]  /*05f0*/  LDG.E R25, desc[UR8][R16.64] ;  /* 0x0000000810197981 */ /* 0x000ea2000c1e1900 */
[----:B------:R-:W-:-:S05]  /*0600*/  IADD3 R19, PT, PT, R2, R19, RZ ;  /* 0x0000001302137210 */ /* 0x000fca0007ffe0ff */
[----:B0-----:R-:W-:-:S04]  /*0610*/  IMAD.WIDE R14, R19, 0x4, R14 ;  /* 0x00000004130e7825 */ /* 0x001fc800078e020e */
[C---:B------:R-:W-:Y:S01]  /*0620*/  IMAD.WIDE R18, R4.reuse, 0x4, R16 ;  /* 0x0000000404127825 */ /* 0x040fe200078e0210 */
[----:B--2---:R0:W-:Y:S04]  /*0630*/  STG.E desc[UR8][R14.64], R25 ;  /* 0x000000190e007986 */ /* 0x0041e8000c101908 */
[----:B------:R-:W2:Y:S01]  /*0640*/  LDG.E R27, desc[UR8][R18.64] ;  /* 0x00000008121b7981 */ /* 0x000ea2000c1e1900 */
[----:B------:R-:W-:-:S03]  /*0650*/  IMAD.WIDE R20, R4, 0x4, R18 ;  /* 0x0000000404147825 */ /* 0x000fc600078e0212 */
[----:B--2---:R1:W-:Y:S04]  /*0660*/  STG.E desc[UR8][R14.64+0x4], R27 ;  /* 0x0000041b0e007986 */ /* 0x0043e8000c101908 */
[----:B------:R-:W2:Y:S01]  /*0670*/  LDG.E R29, desc[UR8][R20.64] ;  /* 0x00000008141d7981 */ /* 0x000ea2000c1e1900 */
[----:B------:R-:W-:-:S03]  /*0680*/  IMAD.WIDE R22, R4, 0x4, R20 ;  /* 0x0000000404167825 */ /* 0x000fc600078e0214 */
[----:B--2---:R2:W-:Y:S04]  /*0690*/  STG.E desc[UR8][R14.64+0x8], R29 ;  /* 0x0000081d0e007986 */ /* 0x0045e8000c101908 */
[----:B------:R-:W3:Y:S01]  /*06a0*/  LDG.E R8, desc[UR8][R22.64] ;  /* 0x0000000816087981 */ /* 0x000ee2000c1e1900 */
[----:B------:R-:W-:-:S03]  /*06b0*/  IMAD.WIDE R16, R4, 0x4, R22 ;  /* 0x0000000404107825 */ /* 0x000fc600078e0216 */
[----:B---3--:R2:W-:Y:S04]  /*06c0*/  STG.E desc[UR8][R14.64+0xc], R8 ;  /* 0x00000c080e007986 */ /* 0x0085e8000c101908 */
[----:B------:R-:W3:Y:S01]  /*06d0*/  LDG.E R12, desc[UR8][R16.64] ;  /* 0x00000008100c7981 */ /* 0x000ee2000c1e1900 */
[----:B0-----:R-:W-:-:S03]  /*06e0*/  IMAD.WIDE R24, R4, 0x4, R16 ;  /* 0x0000000404187825 */ /* 0x001fc600078e0210 */
[----:B---3--:R2:W-:Y:S04]  /*06f0*/  STG.E desc[UR8][R14.64+0x10], R12 ;  /* 0x0000100c0e007986 */ /* 0x0085e8000c101908 */
[----:B------:R-:W3:Y:S01]  /*0700*/  LDG.E R26, desc[UR8][R24.64] ;  /* 0x00000008181a7981 */ /* 0x000ee2000c1e1900 */
[----:B------:R-:W-:-:S03]  /*0710*/  IMAD.WIDE R18, R4, 0x4, R24 ;  /* 0x0000000404127825 */ /* 0x000fc600078e0218 */
[----:B---3--:R2:W-:Y:S04]  /*0720*/  STG.E desc[UR8][R14.64+0x14], R26 ;  /* 0x0000141a0e007986 */ /* 0x0085e8000c101908 */
[----:B-1----:R-:W3:Y:S01]  /*0730*/  LDG.E R27, desc[UR8][R18.64] ;  /* 0x00000008121b7981 */ /* 0x002ee2000c1e1900 */
[----:B------:R-:W-:-:S03]  /*0740*/  IMAD.WIDE R20, R4, 0x4, R18 ;  /* 0x0000000404147825 */ /* 0x000fc600078e0212 */
[----:B---3--:R2:W-:Y:S04]  /*0750*/  STG.E desc[UR8][R14.64+0x18], R27 ;  /* 0x0000181b0e007986 */ /* 0x0085e8000c101908 */
[----:B------:R-:W3:Y:S01]  /*0760*/  LDG.E R21, desc[UR8][R20.64] ;  /* 0x0000000814157981 */ /* 0x000ee2000c1e1900 */
[----:B------:R-:W-:-:S03]  /*0770*/  IADD3 R6, PT, PT, R6, 0x8, RZ ;  /* 0x0000000806067810 */ /* 0x000fc60007ffe0ff */
[----:B---3--:R2:W-:Y:S04]  /*0780*/  STG.E desc[UR8][R14.64+0x1c], R21 ;  /* 0x00001c150e007986 */ /* 0x0085e8000c101908 */
.L_x_2:
[----:B------:R-:W-:Y:S05]  /*0790*/  @!P1 EXIT ;  /* 0x000000000000994d */ /* 0x000fea0003800000 */
[----:B------:R-:W-:Y:S02]  /*07a0*/  ISETP.GE.U32.AND P0, PT, R10, 0x4, PT ;  /* 0x000000040a00780c */ /* 0x000fe40003f06070 */
[----:B--2---:R-:W-:-:S04]  /*07b0*/  LOP3.LUT R8, R0, 0x3, RZ, 0xc0, !PT ;  /* 0x0000000300087812 */ /* 0x004fc800078ec0ff */
        /* <DEDUP_REMOVED lines=19> */
[----:B------:R-:W-:-:S03]  /*08f0*/  IADD3 R6, PT, PT, R6, 0x4, RZ ;  /* 0x0000000406067810 */ /* 0x000fc60007ffe0ff */
[----:B--2---:R0:W-:Y:S04]  /*0900*/  STG.E desc[UR8][R12.64+0xc], R21 ;  /* 0x00000c150c007986 */ /* 0x0041e8000c101908 */
.L_x_3:
[----:B------:R-:W-:Y:S05]  /*0910*/  @!P1 EXIT ;  /* 0x000000000000994d */ /* 0x000fea0003800000 */
[----:B01----:R-:W0:Y:S01]  /*0920*/  LDC.64 R12, c[0x0][0x388] ;  /* 0x0000e200ff0c7b82 */ /* 0x003e220000000a00 */
[----:B------:R-:W-:Y:S02]  /*0930*/  IADD3 R9, PT, PT, R9, R6, RZ ;  /* 0x0000000609097210 */ /* 0x000fe40007ffe0ff */
[----:B------:R-:W-:-:S03]  /*0940*/  IADD3 R8, PT, PT, -R8, RZ, RZ ;  /* 0x000000ff08087210 */ /* 0x000fc60007ffe1ff */
[-C--:B------:R-:W-:Y:S02]  /*0950*/  IMAD R2, R7, R0.reuse, R9 ;  /* 0x0000000007027224 */ /* 0x080fe400078e0209 */
[----:B------:R-:W1:Y:S01]  /*0960*/  LDC.64 R14, c[0x0][0x390] ;  /* 0x0000e400ff0e7b82 */ /* 0x000e620000000a00 */
[----:B------:R-:W-:Y:S02]  /*0970*/  IMAD R7, R11, UR6, R7 ;  /* 0x000000060b077c24 */ /* 0x000fe4000f8e0207 */
[----:B------:R-:W-:Y:S02]  /*0980*/  IMAD R2, R2, UR6, R3 ;  /* 0x0000000602027c24 */ /* 0x000fe4000f8e0203 */
[-C--:B------:R-:W-:Y:S02]  /*0990*/  IMAD R9, R7, R0.reuse, R9 ;  /* 0x0000000007097224 */ /* 0x080fe400078e0209 */
[----:B------:R-:W-:-:S07]  /*09a0*/  IMAD R5, R2, R0, R5 ;  /* 0x0000000002057224 */ /* 0x000fce00078e0205 */
.L_x_4:
[----:B0-2---:R-:W-:-:S06]  /*09b0*/  IMAD.WIDE R6, R5, 0x4, R12 ;  /* 0x0000000405067825 */ /* 0x005fcc00078e020c */
[----:B------:R-:W2:Y:S01]  /*09c0*/  LDG.E R7, desc[UR8][R6.64] ;  /* 0x0000000806077981 */ /* 0x000ea2000c1e1900 */
[----:B------:R-:W-:Y:S01]  /*09d0*/  IADD3 R8, PT, PT, R8, 0x1, RZ ;  /* 0x0000000108087810 */ /* 0x000fe20007ffe0ff */
[C---:B-1----:R-:W-:Y:S01]  /*09e0*/  IMAD.WIDE R2, R9.reuse, 0x4, R14 ;  /* 0x0000000409027825 */ /* 0x042fe200078e020e */
[----:B------:R-:W-:Y:S02]  /*09f0*/  IADD3 R9, PT, PT, R9, 0x1, RZ ;  /* 0x0000000109097810 */ /* 0x000fe40007ffe0ff */
[----:B------:R-:W-:Y:S02]  /*0a00*/  ISETP.NE.AND P0, PT, R8, RZ, PT ;  /* 0x000000ff0800720c */ /* 0x000fe40003f05270 */
[----:B------:R-:W-:Y:S01]  /*0a10*/  IADD3 R5, PT, PT, R4, R5, RZ ;  /* 0x0000000504057210 */ /* 0x000fe20007ffe0ff */
[----:B--2---:R2:W-:Y:S10]  /*0a20*/  STG.E desc[UR8][R2.64], R7 ;  /* 0x0000000702007986 */ /* 0x0045f4000c101908 */
[----:B------:R-:W-:Y:S05]  /*0a30*/  @P0 BRA `(.L_x_4) ;  /* 0xfffffffc00dc0947 */ /* 0x000fea000383ffff */
[----:B------:R-:W-:Y:S05]  /*0a40*/  EXIT ;  /* 0x000000000000794d */ /* 0x000fea0003800000 */
.L_x_5:
[----:B------:R-:W-:-:S00]  /*0a50*/  BRA `(.L_x_5) ;  /* 0xfffffffc00fc7947 */ /* 0x000fc0000383ffff */
[----:B------:R-:W-:-:S00]  /*0a60*/  NOP ;  /* 0x0000000000007918 */ /* 0x000fc00000000000 */
        /* <DEDUP_REMOVED lines=9> */
.L_x_6:


//--------------------- .nv.shared.reserved.0     --------------------------
	.section	.nv.shared.reserved.0,"aw",@nobits
	.weak		__nv_reservedSMEM_offset_0_alias
	.size		__nv_reservedSMEM_offset_0_alias, 0, 64
	.other		__nv_reservedSMEM_offset_0_alias,@"STO_CUDA_RESERVED_SHARED STV_DEFAULT"
__nv_reservedSMEM_offset_0_alias:
	.zero		0
	.zero		64


//--------------------- .nv.constant0._Z16transposedMatrixiPiS_ --------------------------
	.section	.nv.constant0._Z16transposedMatrixiPiS_,"a",@progbits
	.sectionflags	@""
	.align	4
.nv.constant0._Z16transposedMatrixiPiS_:
	.zero		920


//--------------------- SYMBOLS --------------------------

	.type		.nv.reservedSmem.offset0,@object
	.size		.nv.reservedSmem.offset0,0x4
